//
// Generated by NVIDIA NVVM Compiler
//
// Compiler Build ID: CL-36424714
// Cuda compilation tools, release 13.0, V13.0.88
// Based on NVVM 20.0.0
//

.version 9.0
.target sm_100
.address_size 64

	// .globl	_Z4ConvPKfS0_Pfiiii

.visible .entry _Z4ConvPKfS0_Pfiiii(
	.param .u64 .ptr .align 1 _Z4ConvPKfS0_Pfiiii_param_0,
	.param .u64 .ptr .align 1 _Z4ConvPKfS0_Pfiiii_param_1,
	.param .u64 .ptr .align 1 _Z4ConvPKfS0_Pfiiii_param_2,
	.param .u32 _Z4ConvPKfS0_Pfiiii_param_3,
	.param .u32 _Z4ConvPKfS0_Pfiiii_param_4,
	.param .u32 _Z4ConvPKfS0_Pfiiii_param_5,
	.param .u32 _Z4ConvPKfS0_Pfiiii_param_6
)
{
	.reg .pred 	%p<15>;
	.reg .b32 	%r<55>;
	.reg .b32 	%f<119>;
	.reg .b64 	%rd<44>;

	ld.param.u64 	%rd9, [_Z4ConvPKfS0_Pfiiii_param_0];
	ld.param.u64 	%rd10, [_Z4ConvPKfS0_Pfiiii_param_1];
	ld.param.u64 	%rd8, [_Z4ConvPKfS0_Pfiiii_param_2];
	ld.param.u32 	%r25, [_Z4ConvPKfS0_Pfiiii_param_3];
	ld.param.u32 	%r22, [_Z4ConvPKfS0_Pfiiii_param_4];
	ld.param.u32 	%r23, [_Z4ConvPKfS0_Pfiiii_param_5];
	ld.param.u32 	%r24, [_Z4ConvPKfS0_Pfiiii_param_6];
	cvta.to.global.u64 	%rd1, %rd10;
	cvta.to.global.u64 	%rd2, %rd9;
	mov.u32 	%r26, %ctaid.y;
	shl.b32 	%r27, %r26, 4;
	mov.u32 	%r28, %tid.y;
	add.s32 	%r1, %r27, %r28;
	mov.u32 	%r29, %ctaid.x;
	shl.b32 	%r30, %r29, 4;
	mov.u32 	%r31, %tid.x;
	add.s32 	%r32, %r30, %r31;
	sub.s32 	%r33, %r25, %r23;
	setp.gt.s32 	%p1, %r1, %r33;
	sub.s32 	%r34, %r22, %r24;
	setp.gt.s32 	%p2, %r32, %r34;
	or.pred  	%p3, %p1, %p2;
	@%p3 bra 	$L__BB0_18;
	mov.f32 	%f117, 0f00000000;
	min.s32 	%r35, %r23, %r24;
	setp.lt.s32 	%p4, %r35, 1;
	@%p4 bra 	$L__BB0_17;
	and.b32  	%r4, %r24, 15;
	and.b32  	%r5, %r24, 7;
	and.b32  	%r6, %r24, 2147483632;
	and.b32  	%r7, %r24, 3;
	neg.s32 	%r8, %r6;
	mov.f32 	%f117, 0f00000000;
	mov.b32 	%r49, 0;
$L__BB0_3:
	setp.lt.u32 	%p5, %r24, 16;
	add.s32 	%r38, %r49, %r1;
	mad.lo.s32 	%r10, %r38, %r22, %r32;
	mul.lo.s32 	%r11, %r49, %r24;
	mov.b32 	%r53, 0;
	@%p5 bra 	$L__BB0_6;
	mul.wide.u32 	%rd11, %r11, 4;
	add.s64 	%rd12, %rd1, %rd11;
	add.s64 	%rd43, %rd12, 32;
	mov.u32 	%r50, %r10;
	mov.u32 	%r51, %r8;
$L__BB0_5:
	.pragma "nounroll";
	mul.wide.s32 	%rd13, %r50, 4;
	add.s64 	%rd14, %rd2, %rd13;
	ld.global.f32 	%f20, [%rd14];
	ld.global.f32 	%f21, [%rd43+-32];
	fma.rn.f32 	%f22, %f20, %f21, %f117;
	ld.global.f32 	%f23, [%rd14+4];
	ld.global.f32 	%f24, [%rd43+-28];
	fma.rn.f32 	%f25, %f23, %f24, %f22;
	ld.global.f32 	%f26, [%rd14+8];
	ld.global.f32 	%f27, [%rd43+-24];
	fma.rn.f32 	%f28, %f26, %f27, %f25;
	ld.global.f32 	%f29, [%rd14+12];
	ld.global.f32 	%f30, [%rd43+-20];
	fma.rn.f32 	%f31, %f29, %f30, %f28;
	ld.global.f32 	%f32, [%rd14+16];
	ld.global.f32 	%f33, [%rd43+-16];
	fma.rn.f32 	%f34, %f32, %f33, %f31;
	ld.global.f32 	%f35, [%rd14+20];
	ld.global.f32 	%f36, [%rd43+-12];
	fma.rn.f32 	%f37, %f35, %f36, %f34;
	ld.global.f32 	%f38, [%rd14+24];
	ld.global.f32 	%f39, [%rd43+-8];
	fma.rn.f32 	%f40, %f38, %f39, %f37;
	ld.global.f32 	%f41, [%rd14+28];
	ld.global.f32 	%f42, [%rd43+-4];
	fma.rn.f32 	%f43, %f41, %f42, %f40;
	ld.global.f32 	%f44, [%rd14+32];
	ld.global.f32 	%f45, [%rd43];
	fma.rn.f32 	%f46, %f44, %f45, %f43;
	ld.global.f32 	%f47, [%rd14+36];
	ld.global.f32 	%f48, [%rd43+4];
	fma.rn.f32 	%f49, %f47, %f48, %f46;
	ld.global.f32 	%f50, [%rd14+40];
	ld.global.f32 	%f51, [%rd43+8];
	fma.rn.f32 	%f52, %f50, %f51, %f49;
	ld.global.f32 	%f53, [%rd14+44];
	ld.global.f32 	%f54, [%rd43+12];
	fma.rn.f32 	%f55, %f53, %f54, %f52;
	ld.global.f32 	%f56, [%rd14+48];
	ld.global.f32 	%f57, [%rd43+16];
	fma.rn.f32 	%f58, %f56, %f57, %f55;
	ld.global.f32 	%f59, [%rd14+52];
	ld.global.f32 	%f60, [%rd43+20];
	fma.rn.f32 	%f61, %f59, %f60, %f58;
	ld.global.f32 	%f62, [%rd14+56];
	ld.global.f32 	%f63, [%rd43+24];
	fma.rn.f32 	%f64, %f62, %f63, %f61;
	ld.global.f32 	%f65, [%rd14+60];
	ld.global.f32 	%f66, [%rd43+28];
	fma.rn.f32 	%f117, %f65, %f66, %f64;
	add.s32 	%r51, %r51, 16;
	add.s32 	%r50, %r50, 16;
	add.s64 	%rd43, %rd43, 64;
	setp.ne.s32 	%p6, %r51, 0;
	mov.u32 	%r53, %r6;
	@%p6 bra 	$L__BB0_5;
$L__BB0_6:
	setp.eq.s32 	%p7, %r4, 0;
	@%p7 bra 	$L__BB0_16;
	add.s32 	%r39, %r4, -1;
	setp.lt.u32 	%p8, %r39, 7;
	@%p8 bra 	$L__BB0_9;
	add.s32 	%r40, %r10, %r53;
	mul.wide.s32 	%rd15, %r40, 4;
	add.s64 	%rd16, %rd2, %rd15;
	ld.global.f32 	%f68, [%rd16];
	add.s32 	%r41, %r53, %r11;
	mul.wide.u32 	%rd17, %r41, 4;
	add.s64 	%rd18, %rd1, %rd17;
	ld.global.f32 	%f69, [%rd18];
	fma.rn.f32 	%f70, %f68, %f69, %f117;
	ld.global.f32 	%f71, [%rd16+4];
	cvt.u64.u32 	%rd19, %r11;
	cvt.u64.u32 	%rd20, %r53;
	add.s64 	%rd21, %rd20, %rd19;
	shl.b64 	%rd22, %rd21, 2;
	add.s64 	%rd23, %rd1, %rd22;
	ld.global.f32 	%f72, [%rd23+4];
	fma.rn.f32 	%f73, %f71, %f72, %f70;
	ld.global.f32 	%f74, [%rd16+8];
	ld.global.f32 	%f75, [%rd23+8];
	fma.rn.f32 	%f76, %f74, %f75, %f73;
	ld.global.f32 	%f77, [%rd16+12];
	ld.global.f32 	%f78, [%rd23+12];
	fma.rn.f32 	%f79, %f77, %f78, %f76;
	ld.global.f32 	%f80, [%rd16+16];
	ld.global.f32 	%f81, [%rd23+16];
	fma.rn.f32 	%f82, %f80, %f81, %f79;
	ld.global.f32 	%f83, [%rd16+20];
	ld.global.f32 	%f84, [%rd23+20];
	fma.rn.f32 	%f85, %f83, %f84, %f82;
	ld.global.f32 	%f86, [%rd16+24];
	ld.global.f32 	%f87, [%rd23+24];
	fma.rn.f32 	%f88, %f86, %f87, %f85;
	ld.global.f32 	%f89, [%rd16+28];
	ld.global.f32 	%f90, [%rd23+28];
	fma.rn.f32 	%f117, %f89, %f90, %f88;
	add.s32 	%r53, %r53, 8;
$L__BB0_9:
	setp.eq.s32 	%p9, %r5, 0;
	@%p9 bra 	$L__BB0_16;
	add.s32 	%r42, %r5, -1;
	setp.lt.u32 	%p10, %r42, 3;
	@%p10 bra 	$L__BB0_12;
	add.s32 	%r43, %r10, %r53;
	mul.wide.s32 	%rd24, %r43, 4;
	add.s64 	%rd25, %rd2, %rd24;
	ld.global.f32 	%f92, [%rd25];
	add.s32 	%r44, %r53, %r11;
	mul.wide.u32 	%rd26, %r44, 4;
	add.s64 	%rd27, %rd1, %rd26;
	ld.global.f32 	%f93, [%rd27];
	fma.rn.f32 	%f94, %f92, %f93, %f117;
	ld.global.f32 	%f95, [%rd25+4];
	cvt.u64.u32 	%rd28, %r11;
	cvt.u64.u32 	%rd29, %r53;
	add.s64 	%rd30, %rd29, %rd28;
	shl.b64 	%rd31, %rd30, 2;
	add.s64 	%rd32, %rd1, %rd31;
	ld.global.f32 	%f96, [%rd32+4];
	fma.rn.f32 	%f97, %f95, %f96, %f94;
	ld.global.f32 	%f98, [%rd25+8];
	ld.global.f32 	%f99, [%rd32+8];
	fma.rn.f32 	%f100, %f98, %f99, %f97;
	ld.global.f32 	%f101, [%rd25+12];
	ld.global.f32 	%f102, [%rd32+12];
	fma.rn.f32 	%f117, %f101, %f102, %f100;
	add.s32 	%r53, %r53, 4;
$L__BB0_12:
	setp.eq.s32 	%p11, %r7, 0;
	@%p11 bra 	$L__BB0_16;
	setp.eq.s32 	%p12, %r7, 1;
	add.s32 	%r45, %r10, %r53;
	mul.wide.s32 	%rd33, %r45, 4;
	add.s64 	%rd6, %rd2, %rd33;
	ld.global.f32 	%f103, [%rd6];
	add.s32 	%r46, %r53, %r11;
	mul.wide.u32 	%rd34, %r46, 4;
	add.s64 	%rd35, %rd1, %rd34;
	ld.global.f32 	%f104, [%rd35];
	fma.rn.f32 	%f117, %f103, %f104, %f117;
	@%p12 bra 	$L__BB0_16;
	setp.eq.s32 	%p13, %r7, 2;
	ld.global.f32 	%f105, [%rd6+4];
	cvt.u64.u32 	%rd36, %r11;
	cvt.u64.u32 	%rd37, %r53;
	add.s64 	%rd38, %rd37, %rd36;
	shl.b64 	%rd39, %rd38, 2;
	add.s64 	%rd7, %rd1, %rd39;
	ld.global.f32 	%f106, [%rd7+4];
	fma.rn.f32 	%f117, %f105, %f106, %f117;
	@%p13 bra 	$L__BB0_16;
	ld.global.f32 	%f107, [%rd6+8];
	ld.global.f32 	%f108, [%rd7+8];
	fma.rn.f32 	%f117, %f107, %f108, %f117;
$L__BB0_16:
	add.s32 	%r49, %r49, 1;
	setp.ne.s32 	%p14, %r49, %r23;
	@%p14 bra 	$L__BB0_3;
$L__BB0_17:
	mad.lo.s32 	%r47, %r1, %r34, %r1;
	add.s32 	%r48, %r47, %r32;
	cvta.to.global.u64 	%rd40, %rd8;
	mul.wide.s32 	%rd41, %r48, 4;
	add.s64 	%rd42, %rd40, %rd41;
	st.global.f32 	[%rd42], %f117;
$L__BB0_18:
	ret;

}


// ===== COMPILED SASS (sm_100) =====

	.target	sm_100

	.elftype	@"ET_EXEC"


//--------------------- .note.nv.tkinfo           --------------------------
	.section	.note.nv.tkinfo,"",@"SHT_NOTE"
	.sectionflags	@"SHF_NOTE_NV_TKINFO"
	.tkinfo
        /*0018*/ 	.word	0x00000002
        /*0030*/ 	.string	""
        /*0030*/ 	.string	"ptxas"
        /*0030*/ 	.string	"Cuda compilation tools, release 13.0, V13.0.88"
        /*0030*/ 	.string	"Build cuda_13.0.r13.0/compiler.36424714_0"
        /*0030*/ 	.string	"-arch sm_100 -m 64 "



//--------------------- .note.nv.cuinfo           --------------------------
	.section	.note.nv.cuinfo,"",@"SHT_NOTE"
	.sectionflags	@"SHF_NOTE_NV_CUINFO"
        /*0018*/ 	.short	0x0002
        /*001a*/ 	.short	0x0064
        /*001c*/ 	.short	0x0082
	.zero		2


//--------------------- .nv.info                  --------------------------
	.section	.nv.info,"",@"SHT_CUDA_INFO"
	.align	4


	//----- nvinfo : EIATTR_REGCOUNT
	.align		4
        /*0000*/ 	.byte	0x04, 0x2f
        /*0002*/ 	.short	(.L_1 - .L_0)
	.align		4
.L_0:
        /*0004*/ 	.word	index@(_Z4ConvPKfS0_Pfiiii)
        /*0008*/ 	.word	0x00000020


	//----- nvinfo : EIATTR_FRAME_SIZE
	.align		4
.L_1:
        /*000c*/ 	.byte	0x04, 0x11
        /*000e*/ 	.short	(.L_3 - .L_2)
	.align		4
.L_2:
        /*0010*/ 	.word	index@(_Z4ConvPKfS0_Pfiiii)
        /*0014*/ 	.word	0x00000000


	//----- nvinfo : EIATTR_MIN_STACK_SIZE
	.align		4
.L_3:
        /*0018*/ 	.byte	0x04, 0x12
        /*001a*/ 	.short	(.L_5 - .L_4)
	.align		4
.L_4:
        /*001c*/ 	.word	index@(_Z4ConvPKfS0_Pfiiii)
        /*0020*/ 	.word	0x00000000
.L_5:


//--------------------- .nv.compat                --------------------------
	.section	.nv.compat,"",@"SHT_CUDA_COMPAT_INFO"
	.align	4
        /*0000*/ 	.byte	0x02, 0x09, 0x00, 0x00, 0x02, 0x02, 0x01, 0x00, 0x02, 0x05, 0x05, 0x00, 0x03, 0x07, 0x01, 0x01
        /*0010*/ 	.byte	0x02, 0x03, 0x00, 0x00, 0x02, 0x06, 0x01, 0x00, 0x04, 0x0b, 0x08, 0x00, 0x09, 0x00, 0x00, 0x00
        /*0020*/ 	.byte	0x00, 0x00, 0x00, 0x00


//--------------------- .nv.info._Z4ConvPKfS0_Pfiiii --------------------------
	.section	.nv.info._Z4ConvPKfS0_Pfiiii,"",@"SHT_CUDA_INFO"
	.sectionflags	@""
	.align	4


	//----- nvinfo : EIATTR_CUDA_API_VERSION
	.align		4
        /*0000*/ 	.byte	0x04, 0x37
        /*0002*/ 	.short	(.L_7 - .L_6)
.L_6:
        /*0004*/ 	.word	0x00000082


	//----- nvinfo : EIATTR_KPARAM_INFO
	.align		4
.L_7:
        /*0008*/ 	.byte	0x04, 0x17
        /*000a*/ 	.short	(.L_9 - .L_8)
.L_8:
        /*000c*/ 	.word	0x00000000
        /*0010*/ 	.short	0x0006
        /*0012*/ 	.short	0x0024
        /*0014*/ 	.byte	0x00, 0xf0, 0x11, 0x00


	//----- nvinfo : EIATTR_KPARAM_INFO
	.align		4
.L_9:
        /*0018*/ 	.byte	0x04, 0x17
        /*001a*/ 	.short	(.L_11 - .L_10)
.L_10:
        /*001c*/ 	.word	0x00000000
        /*0020*/ 	.short	0x0005
        /*0022*/ 	.short	0x0020
        /*0024*/ 	.byte	0x00, 0xf0, 0x11, 0x00


	//----- nvinfo : EIATTR_KPARAM_INFO
	.align		4
.L_11:
        /*0028*/ 	.byte	0x04, 0x17
        /*002a*/ 	.short	(.L_13 - .L_12)
.L_12:
        /*002c*/ 	.word	0x00000000
        /*0030*/ 	.short	0x0004
        /*0032*/ 	.short	0x001c
        /*0034*/ 	.byte	0x00, 0xf0, 0x11, 0x00


	//----- nvinfo : EIATTR_KPARAM_INFO
	.align		4
.L_13:
        /*0038*/ 	.byte	0x04, 0x17
        /*003a*/ 	.short	(.L_15 - .L_14)
.L_14:
        /*003c*/ 	.word	0x00000000
        /*0040*/ 	.short	0x0003
        /*0042*/ 	.short	0x0018
        /*0044*/ 	.byte	0x00, 0xf0, 0x11, 0x00


	//----- nvinfo : EIATTR_KPARAM_INFO
	.align		4
.L_15:
        /*0048*/ 	.byte	0x04, 0x17
        /*004a*/ 	.short	(.L_17 - .L_16)
.L_16:
        /*004c*/ 	.word	0x00000000
        /*0050*/ 	.short	0x0002
        /*0052*/ 	.short	0x0010
        /*0054*/ 	.byte	0x00, 0xf5, 0x21, 0x00


	//----- nvinfo : EIATTR_KPARAM_INFO
	.align		4
.L_17:
        /*0058*/ 	.byte	0x04, 0x17
        /*005a*/ 	.short	(.L_19 - .L_18)
.L_18:
        /*005c*/ 	.word	0x00000000
        /*0060*/ 	.short	0x0001
        /*0062*/ 	.short	0x0008
        /*0064*/ 	.byte	0x00, 0xf5, 0x21, 0x00


	//----- nvinfo : EIATTR_KPARAM_INFO
	.align		4
.L_19:
        /*0068*/ 	.byte	0x04, 0x17
        /*006a*/ 	.short	(.L_21 - .L_20)
.L_20:
        /*006c*/ 	.word	0x00000000
        /*0070*/ 	.short	0x0000
        /*0072*/ 	.short	0x0000
        /*0074*/ 	.byte	0x00, 0xf5, 0x21, 0x00


	//----- nvinfo : EIATTR_SPARSE_MMA_MASK
	.align		4
.L_21:
        /*0078*/ 	.byte	0x03, 0x50
        /*007a*/ 	.short	0x0000


	//----- nvinfo : EIATTR_MAXREG_COUNT
	.align		4
        /*007c*/ 	.byte	0x03, 0x1b
        /*007e*/ 	.short	0x00ff


	//----- nvinfo : EIATTR_MERCURY_ISA_VERSION
	.align		4
        /*0080*/ 	.byte	0x03, 0x5f
        /*0082*/ 	.short	0x0101


	//----- nvinfo : EIATTR_VRC_CTA_INIT_COUNT
	.align		4
        /*0084*/ 	.byte	0x02, 0x4a
	.zero		1
	.zero		1


	//----- nvinfo : EIATTR_EXIT_INSTR_OFFSETS
	.align		4
        /*0088*/ 	.byte	0x04, 0x1c
        /*008a*/ 	.short	(.L_23 - .L_22)


	//   ....[0]....
.L_22:
        /*008c*/ 	.word	0x000000d0


	//   ....[1]....
        /*0090*/ 	.word	0x00000cc0


	//----- nvinfo : EIATTR_CBANK_PARAM_SIZE
	.align		4
.L_23:
        /*0094*/ 	.byte	0x03, 0x19
        /*0096*/ 	.short	0x0028


	//----- nvinfo : EIATTR_PARAM_CBANK
	.align		4
        /*0098*/ 	.byte	0x04, 0x0a
        /*009a*/ 	.short	(.L_25 - .L_24)
	.align		4
.L_24:
        /*009c*/ 	.word	index@(.nv.constant0._Z4ConvPKfS0_Pfiiii)
        /*00a0*/ 	.short	0x0380
        /*00a2*/ 	.short	0x0028


	//----- nvinfo : EIATTR_SW_WAR
	.align		4
.L_25:
        /*00a4*/ 	.byte	0x04, 0x36
        /*00a6*/ 	.short	(.L_27 - .L_26)
.L_26:
        /*00a8*/ 	.word	0x00000008
.L_27:


//--------------------- .nv.callgraph             --------------------------
	.section	.nv.callgraph,"",@"SHT_CUDA_CALLGRAPH"
	.align	4
	.sectionentsize	8
	.align		4
        /*0000*/ 	.word	0x00000000
	.align		4
        /*0004*/ 	.word	0xffffffff
	.align		4
        /*0008*/ 	.word	0x00000000
	.align		4
        /*000c*/ 	.word	0xfffffffe
	.align		4
        /*0010*/ 	.word	0x00000000
	.align		4
        /*0014*/ 	.word	0xfffffffd
	.align		4
        /*0018*/ 	.word	0x00000000
	.align		4
        /*001c*/ 	.word	0xfffffffc


//--------------------- .text._Z4ConvPKfS0_Pfiiii --------------------------
	.section	.text._Z4ConvPKfS0_Pfiiii,"ax",@progbits
	.align	128
        .global         _Z4ConvPKfS0_Pfiiii
        .type           _Z4ConvPKfS0_Pfiiii,@function
        .size           _Z4ConvPKfS0_Pfiiii,(.L_x_8 - _Z4ConvPKfS0_Pfiiii)
        .other          _Z4ConvPKfS0_Pfiiii,@"STO_CUDA_ENTRY STV_DEFAULT"
_Z4ConvPKfS0_Pfiiii:
.text._Z4ConvPKfS0_Pfiiii:
[----:B------:R-:W-:Y:S01]  /*0000*/  LDC R1, c[0x0][0x37c] ;  /* 0x0000df00ff017b82 */ /* 0x000fe20000000800 */
[----:B------:R-:W0:Y:S07]  /*0010*/  S2R R0, SR_CTAID.X ;  /* 0x0000000000007919 */ /* 0x000e2e0000002500 */
[----:B------:R-:W1:Y:S01]  /*0020*/  LDC.64 R8, c[0x0][0x3a0] ;  /* 0x0000e800ff087b82 */ /* 0x000e620000000a00 */
[----:B------:R-:W1:Y:S01]  /*0030*/  LDCU.64 UR4, c[0x0][0x398] ;  /* 0x00007300ff0477ac */ /* 0x000e620008000a00 */
[----:B------:R-:W0:Y:S01]  /*0040*/  S2R R5, SR_TID.X ;  /* 0x0000000000057919 */ /* 0x000e220000002100 */
[----:B------:R-:W2:Y:S01]  /*0050*/  S2R R6, SR_CTAID.Y ;  /* 0x0000000000067919 */ /* 0x000ea20000002600 */
[----:B------:R-:W2:Y:S01]  /*0060*/  S2R R3, SR_TID.Y ;  /* 0x0000000000037919 */ /* 0x000ea20000002200 */
[----:B-1----:R-:W-:-:S02]  /*0070*/  IADD3 R7, PT, PT, -R9, UR5, RZ ;  /* 0x0000000509077c10 */ /* 0x002fc4000fffe1ff */
[----:B0-----:R-:W-:-:S04]  /*0080*/  LEA R0, R0, R5, 0x4 ;  /* 0x0000000500007211 */ /* 0x001fc800078e20ff */
[----:B------:R-:W-:Y:S02]  /*0090*/  ISETP.GT.AND P0, PT, R0, R7, PT ;  /* 0x000000070000720c */ /* 0x000fe40003f04270 */
[----:B--2---:R-:W-:Y:S02]  /*00a0*/  LEA R6, R6, R3, 0x4 ;  /* 0x0000000306067211 */ /* 0x004fe400078e20ff */
[----:B------:R-:W-:-:S04]  /*00b0*/  IADD3 R3, PT, PT, -R8, UR4, RZ ;  /* 0x0000000408037c10 */ /* 0x000fc8000fffe1ff */
[----:B------:R-:W-:-:S13]  /*00c0*/  ISETP.GT.OR P0, PT, R6, R3, P0 ;  /* 0x000000030600720c */ /* 0x000fda0000704670 */
[----:B------:R-:W-:Y:S05]  /*00d0*/  @P0 EXIT ;  /* 0x000000000000094d */ /* 0x000fea0003800000 */
[----:B------:R-:W-:Y:S01]  /*00e0*/  VIMNMX R2, PT, PT, R8, R9, PT ;  /* 0x0000000908027248 */ /* 0x000fe20003fe0100 */
[----:B------:R-:W0:Y:S01]  /*00f0*/  LDCU.64 UR8, c[0x0][0x358] ;  /* 0x00006b00ff0877ac */ /* 0x000e220008000a00 */
[----:B------:R-:W-:Y:S02]  /*0100*/  IMAD.MOV.U32 R14, RZ, RZ, RZ ;  /* 0x000000ffff0e7224 */ /* 0x000fe400078e00ff */
[----:B------:R-:W-:-:S13]  /*0110*/  ISETP.GE.AND P0, PT, R2, 0x1, PT ;  /* 0x000000010200780c */ /* 0x000fda0003f06270 */
[----:B------:R-:W-:Y:S05]  /*0120*/  @!P0 BRA `(.L_x_0) ;  /* 0x0000000800d08947 */ /* 0x000fea0003800000 */
[C---:B------:R-:W-:Y:S01]  /*0130*/  LOP3.LUT R8, R9.reuse, 0x7ffffff0, RZ, 0xc0, !PT ;  /* 0x7ffffff009087812 */ /* 0x040fe200078ec0ff */
[----:B------:R-:W-:Y:S01]  /*0140*/  HFMA2 R14, -RZ, RZ, 0, 0 ;  /* 0x00000000ff0e7431 */ /* 0x000fe200000001ff */
[C---:B------:R-:W-:Y:S01]  /*0150*/  LOP3.LUT R17, R9.reuse, 0xf, RZ, 0xc0, !PT ;  /* 0x0000000f09117812 */ /* 0x040fe200078ec0ff */
[----:B------:R-:W-:Y:S01]  /*0160*/  UMOV UR4, URZ ;  /* 0x000000ff00047c82 */ /* 0x000fe20008000000 */
[C---:B------:R-:W-:Y:S02]  /*0170*/  LOP3.LUT R18, R9.reuse, 0x7, RZ, 0xc0, !PT ;  /* 0x0000000709127812 */ /* 0x040fe400078ec0ff */
[----:B------:R-:W-:Y:S02]  /*0180*/  LOP3.LUT R9, R9, 0x3, RZ, 0xc0, !PT ;  /* 0x0000000309097812 */ /* 0x000fe400078ec0ff */
[----:B------:R-:W-:-:S07]  /*0190*/  IADD3 R10, PT, PT, -R8, RZ, RZ ;  /* 0x000000ff080a7210 */ /* 0x000fce0007ffe1ff */
.L_x_6:
[----:B------:R-:W1:Y:S01]  /*01a0*/  LDCU.64 UR6, c[0x0][0x3a0] ;  /* 0x00007400ff0677ac */ /* 0x000e620008000a00 */
[----:B------:R-:W-:Y:S01]  /*01b0*/  VIADD R11, R6, UR4 ;  /* 0x00000004060b7c36 */ /* 0x000fe20008000000 */
[----:B------:R-:W-:Y:S01]  /*01c0*/  MOV R16, RZ ;  /* 0x000000ff00107202 */ /* 0x000fe20000000f00 */
[----:B------:R-:W2:Y:S01]  /*01d0*/  LDCU UR5, c[0x0][0x39c] ;  /* 0x00007380ff0577ac */ /* 0x000ea20008000800 */
[----:B-1----:R-:W-:Y:S02]  /*01e0*/  UISETP.GE.U32.AND UP1, UPT, UR7, 0x10, UPT ;  /* 0x000000100700788c */ /* 0x002fe4000bf26070 */
[----:B------:R-:W-:Y:S02]  /*01f0*/  UIMAD UR10, UR4, UR7, URZ ;  /* 0x00000007040a72a4 */ /* 0x000fe4000f8e02ff */
[----:B------:R-:W-:Y:S01]  /*0200*/  UIADD3 UR4, UPT, UPT, UR4, 0x1, URZ ;  /* 0x0000000104047890 */ /* 0x000fe2000fffe0ff */
[----:B--2---:R-:W-:-:S03]  /*0210*/  IMAD R11, R11, UR5, R0 ;  /* 0x000000050b0b7c24 */ /* 0x004fc6000f8e0200 */
[----:B------:R-:W-:Y:S01]  /*0220*/  UISETP.NE.AND UP0, UPT, UR4, UR6, UPT ;  /* 0x000000060400728c */ /* 0x000fe2000bf05270 */
[----:B------:R-:W-:Y:S10]  /*0230*/  BRA.U !UP1, `(.L_x_1) ;  /* 0x00000005090c7547 */ /* 0x000ff4000b800000 */
[----:B------:R-:W1:Y:S01]  /*0240*/  LDCU.64 UR6, c[0x0][0x388] ;  /* 0x00007100ff0677ac */ /* 0x000e620008000a00 */
[----:B------:R-:W-:Y:S01]  /*0250*/  MOV R12, R11 ;  /* 0x0000000b000c7202 */ /* 0x000fe20000000f00 */
[----:B------:R-:W-:Y:S01]  /*0260*/  IMAD.MOV.U32 R13, RZ, RZ, R10 ;  /* 0x000000ffff0d7224 */ /* 0x000fe200078e000a */
[----:B-1----:R-:W-:-:S04]  /*0270*/  UIMAD.WIDE.U32 UR6, UR10, 0x4, UR6 ;  /* 0x000000040a0678a5 */ /* 0x002fc8000f8e0006 */
[----:B------:R-:W-:-:S04]  /*0280*/  UIADD3 UR5, UP1, UPT, UR6, 0x20, URZ ;  /* 0x0000002006057890 */ /* 0x000fc8000ff3e0ff */
[----:B------:R-:W-:Y:S02]  /*0290*/  UIADD3.X UR6, UPT, UPT, URZ, UR7, URZ, UP1, !UPT ;  /* 0x00000007ff067290 */ /* 0x000fe40008ffe4ff */
[----:B------:R-:W-:-:S04]  /*02a0*/  MOV R15, UR5 ;  /* 0x00000005000f7c02 */ /* 0x000fc80008000f00 */
[----:B------:R-:W-:-:S07]  /*02b0*/  MOV R16, UR6 ;  /* 0x0000000600107c02 */ /* 0x000fce0008000f00 */
.L_x_2:
[----:B------:R-:W1:Y:S01]  /*02c0*/  LDC.64 R4, c[0x0][0x380] ;  /* 0x0000e000ff047b82 */ /* 0x000e620000000a00 */
[----:B------:R-:W-:Y:S01]  /*02d0*/  IMAD.MOV.U32 R2, RZ, RZ, R15 ;  /* 0x000000ffff027224 */ /* 0x000fe200078e000f */
[----:B------:R-:W-:-:S05]  /*02e0*/  MOV R3, R16 ;  /* 0x0000001000037202 */ /* 0x000fca0000000f00 */
[----:B0-----:R-:W2:Y:S04]  /*02f0*/  LDG.E R24, desc[UR8][R2.64+-0x20] ;  /* 0xffffe00802187981 */ /* 0x001ea8000c1e1900 */
[----:B------:R-:W3:Y:S04]  /*0300*/  LDG.E R25, desc[UR8][R2.64+-0x1c] ;  /* 0xffffe40802197981 */ /* 0x000ee8000c1e1900 */
[----:B------:R-:W4:Y:S04]  /*0310*/  LDG.E R22, desc[UR8][R2.64+-0x18] ;  /* 0xffffe80802167981 */ /* 0x000f28000c1e1900 */
[----:B------:R-:W5:Y:S04]  /*0320*/  LDG.E R20, desc[UR8][R2.64+-0x14] ;  /* 0xffffec0802147981 */ /* 0x000f68000c1e1900 */
[----:B------:R-:W5:Y:S01]  /*0330*/  LDG.E R16, desc[UR8][R2.64+-0x10] ;  /* 0xfffff00802107981 */ /* 0x000f62000c1e1900 */
[----:B-1----:R-:W-:-:S03]  /*0340*/  IMAD.WIDE R4, R12, 0x4, R4 ;  /* 0x000000040c047825 */ /* 0x002fc600078e0204 */
[----:B------:R-:W5:Y:S04]  /*0350*/  LDG.E R27, desc[UR8][R2.64+0x1c] ;  /* 0x00001c08021b7981 */ /* 0x000f68000c1e1900 */
[----:B------:R-:W2:Y:S04]  /*0360*/  LDG.E R15, desc[UR8][R4.64] ;  /* 0x00000008040f7981 */ /* 0x000ea8000c1e1900 */
[----:B------:R-:W3:Y:S04]  /*0370*/  LDG.E R26, desc[UR8][R4.64+0x4] ;  /* 0x00000408041a7981 */ /* 0x000ee8000c1e1900 */
[----:B------:R-:W4:Y:S04]  /*0380*/  LDG.E R23, desc[UR8][R4.64+0x8] ;  /* 0x0000080804177981 */ /* 0x000f28000c1e1900 */
[----:B------:R-:W5:Y:S04]  /*0390*/  LDG.E R21, desc[UR8][R4.64+0xc] ;  /* 0x00000c0804157981 */ /* 0x000f68000c1e1900 */
[----:B------:R-:W5:Y:S01]  /*03a0*/  LDG.E R19, desc[UR8][R4.64+0x10] ;  /* 0x0000100804137981 */ /* 0x000f62000c1e1900 */
[----:B--2---:R-:W-:-:S03]  /*03b0*/  FFMA R15, R15, R24, R14 ;  /* 0x000000180f0f7223 */ /* 0x004fc6000000000e */
[----:B------:R-:W2:Y:S01]  /*03c0*/  LDG.E R14, desc[UR8][R2.64+-0xc] ;  /* 0xfffff408020e7981 */ /* 0x000ea2000c1e1900 */
[----:B---3--:R-:W-:-:S03]  /*03d0*/  FFMA R26, R26, R25, R15 ;  /* 0x000000191a1a7223 */ /* 0x008fc6000000000f */
[----:B------:R-:W2:Y:S01]  /*03e0*/  LDG.E R15, desc[UR8][R4.64+0x14] ;  /* 0x00001408040f7981 */ /* 0x000ea2000c1e1900 */
[----:B----4-:R-:W-:-:S03]  /*03f0*/  FFMA R26, R23, R22, R26 ;  /* 0x00000016171a7223 */ /* 0x010fc6000000001a */
[----:B------:R-:W3:Y:S04]  /*0400*/  LDG.E R22, desc[UR8][R2.64+-0x8] ;  /* 0xfffff80802167981 */ /* 0x000ee8000c1e1900 */
[----:B------:R-:W3:Y:S01]  /*0410*/  LDG.E R23, desc[UR8][R4.64+0x18] ;  /* 0x0000180804177981 */ /* 0x000ee2000c1e1900 */
[----:B-----5:R-:W-:-:S03]  /*0420*/  FFMA R26, R21, R20, R26 ;  /* 0x00000014151a7223 */ /* 0x020fc6000000001a */
[----:B------:R-:W4:Y:S04]  /*0430*/  LDG.E R20, desc[UR8][R2.64+-0x4] ;  /* 0xfffffc0802147981 */ /* 0x000f28000c1e1900 */
[----:B------:R-:W4:Y:S04]  /*0440*/  LDG.E R21, desc[UR8][R4.64+0x1c] ;  /* 0x00001c0804157981 */ /* 0x000f28000c1e1900 */
[----:B------:R-:W5:Y:S04]  /*0450*/  LDG.E R24, desc[UR8][R2.64] ;  /* 0x0000000802187981 */ /* 0x000f68000c1e1900 */
[----:B------:R-:W5:Y:S01]  /*0460*/  LDG.E R25, desc[UR8][R4.64+0x20] ;  /* 0x0000200804197981 */ /* 0x000f62000c1e1900 */
[----:B------:R-:W-:-:S03]  /*0470*/  FFMA R26, R19, R16, R26 ;  /* 0x00000010131a7223 */ /* 0x000fc6000000001a */
[----:B------:R-:W5:Y:S04]  /*0480*/  LDG.E R19, desc[UR8][R2.64+0x4] ;  /* 0x0000040802137981 */ /* 0x000f68000c1e1900 */
[----:B------:R-:W5:Y:S01]  /*0490*/  LDG.E R16, desc[UR8][R4.64+0x24] ;  /* 0x0000240804107981 */ /* 0x000f62000c1e1900 */
[----:B--2---:R-:W-:-:S03]  /*04a0*/  FFMA R14, R15, R14, R26 ;  /* 0x0000000e0f0e7223 */ /* 0x004fc6000000001a */
[----:B------:R-:W2:Y:S04]  /*04b0*/  LDG.E R15, desc[UR8][R2.64+0x8] ;  /* 0x00000808020f7981 */ /* 0x000ea8000c1e1900 */
[----:B------:R-:W2:Y:S01]  /*04c0*/  LDG.E R26, desc[UR8][R4.64+0x3c] ;  /* 0x00003c08041a7981 */ /* 0x000ea2000c1e1900 */
[----:B---3--:R-:W-:-:S03]  /*04d0*/  FFMA R22, R23, R22, R14 ;  /* 0x0000001617167223 */ /* 0x008fc6000000000e */
[----:B------:R-:W2:Y:S04]  /*04e0*/  LDG.E R14, desc[UR8][R4.64+0x28] ;  /* 0x00002808040e7981 */ /* 0x000ea8000c1e1900 */
[----:B------:R-:W3:Y:S01]  /*04f0*/  LDG.E R23, desc[UR8][R4.64+0x30] ;  /* 0x0000300804177981 */ /* 0x000ee2000c1e1900 */
[----:B----4-:R-:W-:-:S03]  /*0500*/  FFMA R22, R21, R20, R22 ;  /* 0x0000001415167223 */ /* 0x010fc60000000016 */
[----:B------:R-:W4:Y:S04]  /*0510*/  LDG.E R21, desc[UR8][R2.64+0xc] ;  /* 0x00000c0802157981 */ /* 0x000f28000c1e1900 */
[----:B------:R-:W4:Y:S01]  /*0520*/  LDG.E R20, desc[UR8][R4.64+0x2c] ;  /* 0x00002c0804147981 */ /* 0x000f22000c1e1900 */
[----:B-----5:R-:W-:-:S03]  /*0530*/  FFMA R25, R25, R24, R22 ;  /* 0x0000001819197223 */ /* 0x020fc60000000016 */
[----:B------:R-:W3:Y:S04]  /*0540*/  LDG.E R22, desc[UR8][R2.64+0x10] ;  /* 0x0000100802167981 */ /* 0x000ee8000c1e1900 */
[----:B------:R-:W5:Y:S01]  /*0550*/  LDG.E R24, desc[UR8][R4.64+0x34] ;  /* 0x0000340804187981 */ /* 0x000f62000c1e1900 */
[----:B------:R-:W-:-:S03]  /*0560*/  FFMA R29, R16, R19, R25 ;  /* 0x00000013101d7223 */ /* 0x000fc60000000019 */
[----:B------:R-:W5:Y:S04]  /*0570*/  LDG.E R25, desc[UR8][R2.64+0x14] ;  /* 0x0000140802197981 */ /* 0x000f68000c1e1900 */
[----:B------:R-:W5:Y:S04]  /*0580*/  LDG.E R16, desc[UR8][R2.64+0x18] ;  /* 0x0000180802107981 */ /* 0x000f68000c1e1900 */
[----:B------:R-:W5:Y:S01]  /*0590*/  LDG.E R19, desc[UR8][R4.64+0x38] ;  /* 0x0000380804137981 */ /* 0x000f62000c1e1900 */
[----:B------:R-:W-:-:S04]  /*05a0*/  IADD3 R13, PT, PT, R13, 0x10, RZ ;  /* 0x000000100d0d7810 */ /* 0x000fc80007ffe0ff */
[----:B------:R-:W-:Y:S02]  /*05b0*/  ISETP.NE.AND P0, PT, R13, RZ, PT ;  /* 0x000000ff0d00720c */ /* 0x000fe40003f05270 */
[----:B------:R-:W-:Y:S01]  /*05c0*/  IADD3 R12, PT, PT, R12, 0x10, RZ ;  /* 0x000000100c0c7810 */ /* 0x000fe20007ffe0ff */
[----:B--2---:R-:W-:-:S04]  /*05d0*/  FFMA R15, R14, R15, R29 ;  /* 0x0000000f0e0f7223 */ /* 0x004fc8000000001d */
[----:B----4-:R-:W-:-:S04]  /*05e0*/  FFMA R20, R20, R21, R15 ;  /* 0x0000001514147223 */ /* 0x010fc8000000000f */
[----:B---3--:R-:W-:Y:S01]  /*05f0*/  FFMA R23, R23, R22, R20 ;  /* 0x0000001617177223 */ /* 0x008fe20000000014 */
[----:B------:R-:W-:-:S03]  /*0600*/  IADD3 R15, P1, PT, R2, 0x40, RZ ;  /* 0x00000040020f7810 */ /* 0x000fc60007f3e0ff */
[----:B-----5:R-:W-:-:S04]  /*0610*/  FFMA R24, R24, R25, R23 ;  /* 0x0000001918187223 */ /* 0x020fc80000000017 */
[----:B------:R-:W-:Y:S01]  /*0620*/  FFMA R19, R19, R16, R24 ;  /* 0x0000001013137223 */ /* 0x000fe20000000018 */
[----:B------:R-:W-:-:S03]  /*0630*/  IMAD.X R16, RZ, RZ, R3, P1 ;  /* 0x000000ffff107224 */ /* 0x000fc600008e0603 */
[----:B------:R-:W-:Y:S01]  /*0640*/  FFMA R14, R26, R27, R19 ;  /* 0x0000001b1a0e7223 */ /* 0x000fe20000000013 */
[----:B------:R-:W-:Y:S06]  /*0650*/  @P0 BRA `(.L_x_2) ;  /* 0xfffffffc00180947 */ /* 0x000fec000383ffff */
[----:B------:R-:W-:-:S07]  /*0660*/  MOV R16, R8 ;  /* 0x0000000800107202 */ /* 0x000fce0000000f00 */
.L_x_1:
[----:B------:R-:W-:-:S13]  /*0670*/  ISETP.NE.AND P0, PT, R17, RZ, PT ;  /* 0x000000ff1100720c */ /* 0x000fda0003f05270 */
[----:B------:R-:W-:Y:S05]  /*0680*/  @!P0 BRA `(.L_x_3) ;  /* 0x0000000400748947 */ /* 0x000fea0003800000 */
[----:B------:R-:W-:Y:S01]  /*0690*/  VIADD R2, R17, 0xffffffff ;  /* 0xffffffff11027836 */ /* 0x000fe20000000000 */
[----:B------:R-:W-:-:S04]  /*06a0*/  ISETP.NE.AND P0, PT, R18, RZ, PT ;  /* 0x000000ff1200720c */ /* 0x000fc80003f05270 */
[----:B------:R-:W-:-:S13]  /*06b0*/  ISETP.GE.U32.AND P1, PT, R2, 0x7, PT ;  /* 0x000000070200780c */ /* 0x000fda0003f26070 */
[----:B------:R-:W-:Y:S05]  /*06c0*/  @!P1 BRA `(.L_x_4) ;  /* 0x0000000000909947 */ /* 0x000fea0003800000 */
[----:B------:R-:W1:Y:S01]  /*06d0*/  LDC.64 R12, c[0x0][0x388] ;  /* 0x0000e200ff0c7b82 */ /* 0x000e620000000a00 */
[----:B------:R-:W-:Y:S02]  /*06e0*/  IADD3 R15, PT, PT, R16, UR10, RZ ;  /* 0x0000000a100f7c10 */ /* 0x000fe4000fffe0ff */
[----:B------:R-:W-:-:S05]  /*06f0*/  IADD3 R5, PT, PT, R11, R16, RZ ;  /* 0x000000100b057210 */ /* 0x000fca0007ffe0ff */
[----:B------:R-:W2:Y:S01]  /*0700*/  LDC.64 R2, c[0x0][0x380] ;  /* 0x0000e000ff027b82 */ /* 0x000ea20000000a00 */
[----:B-1----:R-:W-:-:S05]  /*0710*/  IMAD.WIDE.U32 R12, R15, 0x4, R12 ;  /* 0x000000040f0c7825 */ /* 0x002fca00078e000c */
[----:B0-----:R-:W3:Y:S01]  /*0720*/  LDG.E R23, desc[UR8][R12.64] ;  /* 0x000000080c177981 */ /* 0x001ee2000c1e1900 */
[----:B--2---:R-:W-:Y:S02]  /*0730*/  IMAD.WIDE R2, R5, 0x4, R2 ;  /* 0x0000000405027825 */ /* 0x004fe400078e0202 */
[----:B------:R-:W0:Y:S03]  /*0740*/  LDC.64 R4, c[0x0][0x388] ;  /* 0x0000e200ff047b82 */ /* 0x000e260000000a00 */
[----:B------:R-:W3:Y:S01]  /*0750*/  LDG.E R21, desc[UR8][R2.64] ;  /* 0x0000000802157981 */ /* 0x000ee2000c1e1900 */
[----:B------:R-:W-:-:S03]  /*0760*/  IADD3 R15, P1, PT, R16, UR10, RZ ;  /* 0x0000000a100f7c10 */ /* 0x000fc6000ff3e0ff */
[----:B------:R-:W2:Y:S02]  /*0770*/  LDG.E R19, desc[UR8][R2.64+0x8] ;  /* 0x0000080802137981 */ /* 0x000ea4000c1e1900 */
[----:B------:R-:W-:Y:S02]  /*0780*/  IMAD.X R20, RZ, RZ, RZ, P1 ;  /* 0x000000ffff147224 */ /* 0x000fe400008e06ff */
[----:B------:R-:W4:Y:S04]  /*0790*/  LDG.E R12, desc[UR8][R2.64+0xc] ;  /* 0x00000c08020c7981 */ /* 0x000f28000c1e1900 */
[----:B------:R-:W5:Y:S01]  /*07a0*/  LDG.E R25, desc[UR8][R2.64+0x1c] ;  /* 0x00001c0802197981 */ /* 0x000f62000c1e1900 */
[----:B0-----:R-:W-:-:S04]  /*07b0*/  LEA R4, P1, R15, R4, 0x2 ;  /* 0x000000040f047211 */ /* 0x001fc800078210ff */
[----:B------:R-:W-:Y:S02]  /*07c0*/  LEA.HI.X R5, R15, R5, R20, 0x2, P1 ;  /* 0x000000050f057211 */ /* 0x000fe400008f1414 */
[----:B------:R-:W2:Y:S04]  /*07d0*/  LDG.E R15, desc[UR8][R2.64+0x4] ;  /* 0x00000408020f7981 */ /* 0x000ea8000c1e1900 */
[----:B------:R-:W2:Y:S04]  /*07e0*/  LDG.E R20, desc[UR8][R4.64+0x4] ;  /* 0x0000040804147981 */ /* 0x000ea8000c1e1900 */
[----:B------:R-:W4:Y:S04]  /*07f0*/  LDG.E R22, desc[UR8][R4.64+0x8] ;  /* 0x0000080804167981 */ /* 0x000f28000c1e1900 */
[----:B------:R-:W5:Y:S04]  /*0800*/  LDG.E R13, desc[UR8][R4.64+0xc] ;  /* 0x00000c08040d7981 */ /* 0x000f68000c1e1900 */
[----:B------:R-:W5:Y:S04]  /*0810*/  LDG.E R24, desc[UR8][R4.64+0x10] ;  /* 0x0000100804187981 */ /* 0x000f68000c1e1900 */
[----:B------:R-:W5:Y:S04]  /*0820*/  LDG.E R26, desc[UR8][R4.64+0x14] ;  /* 0x00001408041a7981 */ /* 0x000f68000c1e1900 */
[----:B------:R-:W5:Y:S04]  /*0830*/  LDG.E R27, desc[UR8][R4.64+0x18] ;  /* 0x00001808041b7981 */ /* 0x000f68000c1e1900 */
[----:B------:R-:W5:Y:S01]  /*0840*/  LDG.E R28, desc[UR8][R4.64+0x1c] ;  /* 0x00001c08041c7981 */ /* 0x000f62000c1e1900 */
[----:B---3--:R-:W-:-:S03]  /*0850*/  FFMA R29, R21, R23, R14 ;  /* 0x00000017151d7223 */ /* 0x008fc6000000000e */
[----:B------:R-:W3:Y:S04]  /*0860*/  LDG.E R23, desc[UR8][R2.64+0x10] ;  /* 0x0000100802177981 */ /* 0x000ee8000c1e1900 */
[----:B------:R-:W3:Y:S04]  /*0870*/  LDG.E R21, desc[UR8][R2.64+0x14] ;  /* 0x0000140802157981 */ /* 0x000ee8000c1e1900 */
[----:B------:R-:W3:Y:S01]  /*0880*/  LDG.E R14, desc[UR8][R2.64+0x18] ;  /* 0x00001808020e7981 */ /* 0x000ee2000c1e1900 */
[----:B--2---:R-:W-:-:S04]  /*0890*/  FFMA R20, R15, R20, R29 ;  /* 0x000000140f147223 */ /* 0x004fc8000000001d */
[----:B----4-:R-:W-:-:S04]  /*08a0*/  FFMA R19, R19, R22, R20 ;  /* 0x0000001613137223 */ /* 0x010fc80000000014 */
[----:B-----5:R-:W-:Y:S01]  /*08b0*/  FFMA R12, R12, R13, R19 ;  /* 0x0000000d0c0c7223 */ /* 0x020fe20000000013 */
[----:B------:R-:W-:-:S03]  /*08c0*/  IADD3 R16, PT, PT, R16, 0x8, RZ ;  /* 0x0000000810107810 */ /* 0x000fc60007ffe0ff */
[----:B---3--:R-:W-:-:S04]  /*08d0*/  FFMA R12, R23, R24, R12 ;  /* 0x00000018170c7223 */ /* 0x008fc8000000000c */
[----:B------:R-:W-:-:S04]  /*08e0*/  FFMA R21, R21, R26, R12 ;  /* 0x0000001a15157223 */ /* 0x000fc8000000000c */
[----:B------:R-:W-:-:S04]  /*08f0*/  FFMA R14, R14, R27, R21 ;  /* 0x0000001b0e0e7223 */ /* 0x000fc80000000015 */
[----:B------:R-:W-:-:S07]  /*0900*/  FFMA R14, R25, R28, R14 ;  /* 0x0000001c190e7223 */ /* 0x000fce000000000e */
.L_x_4:
[----:B------:R-:W-:Y:S05]  /*0910*/  @!P0 BRA `(.L_x_3) ;  /* 0x0000000000d08947 */ /* 0x000fea0003800000 */
[----:B------:R-:W-:Y:S02]  /*0920*/  IADD3 R2, PT, PT, R18, -0x1, RZ ;  /* 0xffffffff12027810 */ /* 0x000fe40007ffe0ff */
[----:B------:R-:W-:Y:S02]  /*0930*/  ISETP.NE.AND P0, PT, R9, RZ, PT ;  /* 0x000000ff0900720c */ /* 0x000fe40003f05270 */
[----:B------:R-:W-:-:S13]  /*0940*/  ISETP.GE.U32.AND P1, PT, R2, 0x3, PT ;  /* 0x000000030200780c */ /* 0x000fda0003f26070 */
[----:B------:R-:W-:Y:S05]  /*0950*/  @!P1 BRA `(.L_x_5) ;  /* 0x0000000000609947 */ /* 0x000fea0003800000 */
[----:B------:R-:W1:Y:S01]  /*0960*/  LDC.64 R4, c[0x0][0x388] ;  /* 0x0000e200ff047b82 */ /* 0x000e620000000a00 */
[C---:B------:R-:W-:Y:S01]  /*0970*/  VIADD R19, R16.reuse, UR10 ;  /* 0x0000000a10137c36 */ /* 0x040fe20008000000 */
[----:B------:R-:W-:Y:S02]  /*0980*/  IADD3 R20, P1, PT, R16, UR10, RZ ;  /* 0x0000000a10147c10 */ /* 0x000fe4000ff3e0ff */
[----:B------:R-:W-:-:S04]  /*0990*/  IADD3 R15, PT, PT, R11, R16, RZ ;  /* 0x000000100b0f7210 */ /* 0x000fc80007ffe0ff */
[----:B------:R-:W2:Y:S08]  /*09a0*/  LDC.64 R2, c[0x0][0x388] ;  /* 0x0000e200ff027b82 */ /* 0x000eb00000000a00 */
[----:B------:R-:W3:Y:S01]  /*09b0*/  LDC.64 R12, c[0x0][0x380] ;  /* 0x0000e000ff0c7b82 */ /* 0x000ee20000000a00 */
[----:B-1----:R-:W-:Y:S01]  /*09c0*/  IMAD.WIDE.U32 R4, R19, 0x4, R4 ;  /* 0x0000000413047825 */ /* 0x002fe200078e0004 */
[----:B------:R-:W-:-:S05]  /*09d0*/  IADD3.X R19, PT, PT, RZ, RZ, RZ, P1, !PT ;  /* 0x000000ffff137210 */ /* 0x000fca0000ffe4ff */
[----:B0-----:R-:W4:Y:S01]  /*09e0*/  LDG.E R4, desc[UR8][R4.64] ;  /* 0x0000000804047981 */ /* 0x001f22000c1e1900 */
[----:B--2---:R-:W-:-:S04]  /*09f0*/  LEA R2, P1, R20, R2, 0x2 ;  /* 0x0000000214027211 */ /* 0x004fc800078210ff */
[----:B------:R-:W-:Y:S01]  /*0a00*/  LEA.HI.X R3, R20, R3, R19, 0x2, P1 ;  /* 0x0000000314037211 */ /* 0x000fe200008f1413 */
[----:B---3--:R-:W-:-:S04]  /*0a10*/  IMAD.WIDE R12, R15, 0x4, R12 ;  /* 0x000000040f0c7825 */ /* 0x008fc800078e020c */
[----:B------:R-:W2:Y:S04]  /*0a20*/  LDG.E R19, desc[UR8][R2.64+0x4] ;  /* 0x0000040802137981 */ /* 0x000ea8000c1e1900 */
[----:B------:R-:W4:Y:S04]  /*0a30*/  LDG.E R15, desc[UR8][R12.64] ;  /* 0x000000080c0f7981 */ /* 0x000f28000c1e1900 */
[----:B------:R-:W2:Y:S04]  /*0a40*/  LDG.E R20, desc[UR8][R12.64+0x4] ;  /* 0x000004080c147981 */ /* 0x000ea8000c1e1900 */
[----:B------:R-:W3:Y:S04]  /*0a50*/  LDG.E R22, desc[UR8][R12.64+0x8] ;  /* 0x000008080c167981 */ /* 0x000ee8000c1e1900 */
[----:B------:R-:W3:Y:S04]  /*0a60*/  LDG.E R21, desc[UR8][R2.64+0x8] ;  /* 0x0000080802157981 */ /* 0x000ee8000c1e1900 */
[----:B------:R-:W5:Y:S04]  /*0a70*/  LDG.E R24, desc[UR8][R12.64+0xc] ;  /* 0x00000c080c187981 */ /* 0x000f68000c1e1900 */
[----:B------:R-:W5:Y:S01]  /*0a80*/  LDG.E R23, desc[UR8][R2.64+0xc] ;  /* 0x00000c0802177981 */ /* 0x000f62000c1e1900 */
[----:B------:R-:W-:Y:S01]  /*0a90*/  IADD3 R16, PT, PT, R16, 0x4, RZ ;  /* 0x0000000410107810 */ /* 0x000fe20007ffe0ff */
[----:B----4-:R-:W-:-:S04]  /*0aa0*/  FFMA R15, R15, R4, R14 ;  /* 0x000000040f0f7223 */ /* 0x010fc8000000000e */
[----:B--2---:R-:W-:-:S04]  /*0ab0*/  FFMA R15, R20, R19, R15 ;  /* 0x00000013140f7223 */ /* 0x004fc8000000000f */
[----:B---3--:R-:W-:-:S04]  /*0ac0*/  FFMA R15, R22, R21, R15 ;  /* 0x00000015160f7223 */ /* 0x008fc8000000000f */
[----:B-----5:R-:W-:-:S07]  /*0ad0*/  FFMA R14, R24, R23, R15 ;  /* 0x00000017180e7223 */ /* 0x020fce000000000f */
.L_x_5:
[----:B------:R-:W-:Y:S05]  /*0ae0*/  @!P0 BRA `(.L_x_3) ;  /* 0x00000000005c8947 */ /* 0x000fea0003800000 */
[----:B------:R-:W1:Y:S01]  /*0af0*/  LDC.64 R4, c[0x0][0x388] ;  /* 0x0000e200ff047b82 */ /* 0x000e620000000a00 */
[----:B------:R-:W-:Y:S01]  /*0b00*/  VIADD R13, R16, UR10 ;  /* 0x0000000a100d7c36 */ /* 0x000fe20008000000 */
[----:B------:R-:W-:-:S06]  /*0b10*/  IADD3 R11, PT, PT, R11, R16, RZ ;  /* 0x000000100b0b7210 */ /* 0x000fcc0007ffe0ff */
[----:B------:R-:W2:Y:S01]  /*0b20*/  LDC.64 R2, c[0x0][0x380] ;  /* 0x0000e000ff027b82 */ /* 0x000ea20000000a00 */
[----:B-1----:R-:W-:-:S06]  /*0b30*/  IMAD.WIDE.U32 R4, R13, 0x4, R4 ;  /* 0x000000040d047825 */ /* 0x002fcc00078e0004 */
[----:B0-----:R-:W3:Y:S01]  /*0b40*/  LDG.E R4, desc[UR8][R4.64] ;  /* 0x0000000804047981 */ /* 0x001ee2000c1e1900 */
[----:B--2---:R-:W-:-:S05]  /*0b50*/  IMAD.WIDE R2, R11, 0x4, R2 ;  /* 0x000000040b027825 */ /* 0x004fca00078e0202 */
[----:B------:R-:W3:Y:S01]  /*0b60*/  LDG.E R11, desc[UR8][R2.64] ;  /* 0x00000008020b7981 */ /* 0x000ee2000c1e1900 */
[----:B------:R-:W-:Y:S01]  /*0b70*/  ISETP.NE.AND P0, PT, R9, 0x1, PT ;  /* 0x000000010900780c */ /* 0x000fe20003f05270 */
[----:B---3--:R-:W-:-:S12]  /*0b80*/  FFMA R14, R11, R4, R14 ;  /* 0x000000040b0e7223 */ /* 0x008fd8000000000e */
[----:B------:R-:W-:Y:S05]  /*0b90*/  @!P0 BRA `(.L_x_3) ;  /* 0x0000000000308947 */ /* 0x000fea0003800000 */
[----:B------:R-:W0:Y:S01]  /*0ba0*/  LDC.64 R4, c[0x0][0x388] ;  /* 0x0000e200ff047b82 */ /* 0x000e220000000a00 */
[----:B------:R-:W-:Y:S02]  /*0bb0*/  IADD3 R11, P1, PT, R16, UR10, RZ ;  /* 0x0000000a100b7c10 */ /* 0x000fe4000ff3e0ff */
[----:B------:R-:W-:Y:S02]  /*0bc0*/  ISETP.NE.AND P0, PT, R9, 0x2, PT ;  /* 0x000000020900780c */ /* 0x000fe40003f05270 */
[----:B------:R-:W-:-:S11]  /*0bd0*/  IADD3.X R12, PT, PT, RZ, RZ, RZ, P1, !PT ;  /* 0x000000ffff0c7210 */ /* 0x000fd60000ffe4ff */
[----:B------:R-:W2:Y:S01]  /*0be0*/  @P0 LDG.E R13, desc[UR8][R2.64+0x8] ;  /* 0x00000808020d0981 */ /* 0x000ea2000c1e1900 */
[----:B0-----:R-:W-:-:S04]  /*0bf0*/  LEA R4, P1, R11, R4, 0x2 ;  /* 0x000000040b047211 */ /* 0x001fc800078210ff */
[----:B------:R-:W-:Y:S02]  /*0c00*/  LEA.HI.X R5, R11, R5, R12, 0x2, P1 ;  /* 0x000000050b057211 */ /* 0x000fe400008f140c */
[----:B------:R-:W3:Y:S04]  /*0c10*/  LDG.E R11, desc[UR8][R2.64+0x4] ;  /* 0x00000408020b7981 */ /* 0x000ee8000c1e1900 */
[----:B------:R-:W3:Y:S04]  /*0c20*/  LDG.E R12, desc[UR8][R4.64+0x4] ;  /* 0x00000408040c7981 */ /* 0x000ee8000c1e1900 */
[----:B------:R-:W2:Y:S01]  /*0c30*/  @P0 LDG.E R15, desc[UR8][R4.64+0x8] ;  /* 0x00000808040f0981 */ /* 0x000ea2000c1e1900 */
[----:B---3--:R-:W-:-:S04]  /*0c40*/  FFMA R14, R11, R12, R14 ;  /* 0x0000000c0b0e7223 */ /* 0x008fc8000000000e */
[----:B--2---:R-:W-:-:S07]  /*0c50*/  @P0 FFMA R14, R13, R15, R14 ;  /* 0x0000000f0d0e0223 */ /* 0x004fce000000000e */
.L_x_3:
[----:B------:R-:W-:Y:S05]  /*0c60*/  BRA.U UP0, `(.L_x_6) ;  /* 0xfffffff5004c7547 */ /* 0x000fea000b83ffff */
.L_x_0:
[----:B------:R-:W1:Y:S01]  /*0c70*/  LDC.64 R2, c[0x0][0x390] ;  /* 0x0000e400ff027b82 */ /* 0x000e620000000a00 */
[----:B------:R-:W-:-:S05]  /*0c80*/  IMAD R7, R6, R7, R6 ;  /* 0x0000000706077224 */ /* 0x000fca00078e0206 */
[----:B------:R-:W-:-:S05]  /*0c90*/  IADD3 R7, PT, PT, R0, R7, RZ ;  /* 0x0000000700077210 */ /* 0x000fca0007ffe0ff */
[----:B-1----:R-:W-:-:S05]  /*0ca0*/  IMAD.WIDE R2, R7, 0x4, R2 ;  /* 0x0000000407027825 */ /* 0x002fca00078e0202 */
[----:B0-----:R-:W-:Y:S01]  /*0cb0*/  STG.E desc[UR8][R2.64], R14 ;  /* 0x0000000e02007986 */ /* 0x001fe2000c101908 */
[----:B------:R-:W-:Y:S05]  /*0cc0*/  EXIT ;  /* 0x000000000000794d */ /* 0x000fea0003800000 */
.L_x_7:
[----:B------:R-:W-:-:S00]  /*0cd0*/  BRA `(.L_x_7) ;  /* 0xfffffffc00fc7947 */ /* 0x000fc0000383ffff */
[----:B------:R-:W-:-:S00]  /*0ce0*/  NOP ;  /* 0x0000000000007918 */ /* 0x000fc00000000000 */
        /* <DEDUP_REMOVED lines=9> */
.L_x_8:


//--------------------- .nv.shared.reserved.0     --------------------------
	.section	.nv.shared.reserved.0,"aw",@nobits
	.weak		__nv_reservedSMEM_offset_0_alias
	.size		__nv_reservedSMEM_offset_0_alias, 0, 64
	.other		__nv_reservedSMEM_offset_0_alias,@"STO_CUDA_RESERVED_SHARED STV_DEFAULT"
__nv_reservedSMEM_offset_0_alias:
	.zero		0
	.zero		64


//--------------------- .nv.constant0._Z4ConvPKfS0_Pfiiii --------------------------
	.section	.nv.constant0._Z4ConvPKfS0_Pfiiii,"a",@progbits
	.sectionflags	@""
	.align	4
.nv.constant0._Z4ConvPKfS0_Pfiiii:
	.zero		936


//--------------------- SYMBOLS --------------------------

	.type		.nv.reservedSmem.offset0,@object
	.size		.nv.reservedSmem.offset0,0x4
